//
// Generated by NVIDIA NVVM Compiler
//
// Compiler Build ID: CL-36424714
// Cuda compilation tools, release 13.0, V13.0.88
// Based on NVVM 20.0.0
//

.version 9.0
.target sm_100
.address_size 64

	// .globl	_Z15vectorAddKernelPiS_S_

.visible .entry _Z15vectorAddKernelPiS_S_(
	.param .u64 .ptr .align 1 _Z15vectorAddKernelPiS_S__param_0,
	.param .u64 .ptr .align 1 _Z15vectorAddKernelPiS_S__param_1,
	.param .u64 .ptr .align 1 _Z15vectorAddKernelPiS_S__param_2
)
{
	.reg .b32 	%r<8>;
	.reg .b64 	%rd<11>;

	ld.param.u64 	%rd1, [_Z15vectorAddKernelPiS_S__param_0];
	ld.param.u64 	%rd2, [_Z15vectorAddKernelPiS_S__param_1];
	ld.param.u64 	%rd3, [_Z15vectorAddKernelPiS_S__param_2];
	cvta.to.global.u64 	%rd4, %rd3;
	cvta.to.global.u64 	%rd5, %rd2;
	cvta.to.global.u64 	%rd6, %rd1;
	mov.u32 	%r1, %tid.x;
	mov.u32 	%r2, %ctaid.x;
	mov.u32 	%r3, %ntid.x;
	mad.lo.s32 	%r4, %r2, %r3, %r1;
	mul.wide.s32 	%rd7, %r4, 4;
	add.s64 	%rd8, %rd6, %rd7;
	ld.global.u32 	%r5, [%rd8];
	add.s64 	%rd9, %rd5, %rd7;
	ld.global.u32 	%r6, [%rd9];
	add.s32 	%r7, %r6, %r5;
	add.s64 	%rd10, %rd4, %rd7;
	st.global.u32 	[%rd10], %r7;
	ret;

}


// ===== COMPILED SASS (sm_100) =====

	.target	sm_100

	.elftype	@"ET_EXEC"


//--------------------- .note.nv.tkinfo           --------------------------
	.section	.note.nv.tkinfo,"",@"SHT_NOTE"
	.sectionflags	@"SHF_NOTE_NV_TKINFO"
	.tkinfo
        /*0018*/ 	.word	0x00000002
        /*0030*/ 	.string	""
        /*0030*/ 	.string	"ptxas"
        /*0030*/ 	.string	"Cuda compilation tools, release 13.0, V13.0.88"
        /*0030*/ 	.string	"Build cuda_13.0.r13.0/compiler.36424714_0"
        /*0030*/ 	.string	"-arch sm_100 -m 64 "



//--------------------- .note.nv.cuinfo           --------------------------
	.section	.note.nv.cuinfo,"",@"SHT_NOTE"
	.sectionflags	@"SHF_NOTE_NV_CUINFO"
        /*0018*/ 	.short	0x0002
        /*001a*/ 	.short	0x0064
        /*001c*/ 	.short	0x0082
	.zero		2


//--------------------- .nv.info                  --------------------------
	.section	.nv.info,"",@"SHT_CUDA_INFO"
	.align	4


	//----- nvinfo : EIATTR_REGCOUNT
	.align		4
        /*0000*/ 	.byte	0x04, 0x2f
        /*0002*/ 	.short	(.L_1 - .L_0)
	.align		4
.L_0:
        /*0004*/ 	.word	index@(_Z15vectorAddKernelPiS_S_)
        /*0008*/ 	.word	0x0000000c


	//----- nvinfo : EIATTR_FRAME_SIZE
	.align		4
.L_1:
        /*000c*/ 	.byte	0x04, 0x11
        /*000e*/ 	.short	(.L_3 - .L_2)
	.align		4
.L_2:
        /*0010*/ 	.word	index@(_Z15vectorAddKernelPiS_S_)
        /*0014*/ 	.word	0x00000000


	//----- nvinfo : EIATTR_MIN_STACK_SIZE
	.align		4
.L_3:
        /*0018*/ 	.byte	0x04, 0x12
        /*001a*/ 	.short	(.L_5 - .L_4)
	.align		4
.L_4:
        /*001c*/ 	.word	index@(_Z15vectorAddKernelPiS_S_)
        /*0020*/ 	.word	0x00000000
.L_5:


//--------------------- .nv.compat                --------------------------
	.section	.nv.compat,"",@"SHT_CUDA_COMPAT_INFO"
	.align	4
        /*0000*/ 	.byte	0x02, 0x09, 0x00, 0x00, 0x02, 0x02, 0x01, 0x00, 0x02, 0x05, 0x05, 0x00, 0x03, 0x07, 0x01, 0x01
        /*0010*/ 	.byte	0x02, 0x03, 0x00, 0x00, 0x02, 0x06, 0x01, 0x00, 0x04, 0x0b, 0x08, 0x00, 0x09, 0x00, 0x00, 0x00
        /*0020*/ 	.byte	0x00, 0x00, 0x00, 0x00


//--------------------- .nv.info._Z15vectorAddKernelPiS_S_ --------------------------
	.section	.nv.info._Z15vectorAddKernelPiS_S_,"",@"SHT_CUDA_INFO"
	.sectionflags	@""
	.align	4


	//----- nvinfo : EIATTR_CUDA_API_VERSION
	.align		4
        /*0000*/ 	.byte	0x04, 0x37
        /*0002*/ 	.short	(.L_7 - .L_6)
.L_6:
        /*0004*/ 	.word	0x00000082


	//----- nvinfo : EIATTR_KPARAM_INFO
	.align		4
.L_7:
        /*0008*/ 	.byte	0x04, 0x17
        /*000a*/ 	.short	(.L_9 - .L_8)
.L_8:
        /*000c*/ 	.word	0x00000000
        /*0010*/ 	.short	0x0002
        /*0012*/ 	.short	0x0010
        /*0014*/ 	.byte	0x00, 0xf5, 0x21, 0x00


	//----- nvinfo : EIATTR_KPARAM_INFO
	.align		4
.L_9:
        /*0018*/ 	.byte	0x04, 0x17
        /*001a*/ 	.short	(.L_11 - .L_10)
.L_10:
        /*001c*/ 	.word	0x00000000
        /*0020*/ 	.short	0x0001
        /*0022*/ 	.short	0x0008
        /*0024*/ 	.byte	0x00, 0xf5, 0x21, 0x00


	//----- nvinfo : EIATTR_KPARAM_INFO
	.align		4
.L_11:
        /*0028*/ 	.byte	0x04, 0x17
        /*002a*/ 	.short	(.L_13 - .L_12)
.L_12:
        /*002c*/ 	.word	0x00000000
        /*0030*/ 	.short	0x0000
        /*0032*/ 	.short	0x0000
        /*0034*/ 	.byte	0x00, 0xf5, 0x21, 0x00


	//----- nvinfo : EIATTR_SPARSE_MMA_MASK
	.align		4
.L_13:
        /*0038*/ 	.byte	0x03, 0x50
        /*003a*/ 	.short	0x0000


	//----- nvinfo : EIATTR_MAXREG_COUNT
	.align		4
        /*003c*/ 	.byte	0x03, 0x1b
        /*003e*/ 	.short	0x00ff


	//----- nvinfo : EIATTR_MERCURY_ISA_VERSION
	.align		4
        /*0040*/ 	.byte	0x03, 0x5f
        /*0042*/ 	.short	0x0101


	//----- nvinfo : EIATTR_VRC_CTA_INIT_COUNT
	.align		4
        /*0044*/ 	.byte	0x02, 0x4a
	.zero		1
	.zero		1


	//----- nvinfo : EIATTR_EXIT_INSTR_OFFSETS
	.align		4
        /*0048*/ 	.byte	0x04, 0x1c
        /*004a*/ 	.short	(.L_15 - .L_14)


	//   ....[0]....
.L_14:
        /*004c*/ 	.word	0x00000100


	//----- nvinfo : EIATTR_CBANK_PARAM_SIZE
	.align		4
.L_15:
        /*0050*/ 	.byte	0x03, 0x19
        /*0052*/ 	.short	0x0018


	//----- nvinfo : EIATTR_PARAM_CBANK
	.align		4
        /*0054*/ 	.byte	0x04, 0x0a
        /*0056*/ 	.short	(.L_17 - .L_16)
	.align		4
.L_16:
        /*0058*/ 	.word	index@(.nv.constant0._Z15vectorAddKernelPiS_S_)
        /*005c*/ 	.short	0x0380
        /*005e*/ 	.short	0x0018


	//----- nvinfo : EIATTR_SW_WAR
	.align		4
.L_17:
        /*0060*/ 	.byte	0x04, 0x36
        /*0062*/ 	.short	(.L_19 - .L_18)
.L_18:
        /*0064*/ 	.word	0x00000008
.L_19:


//--------------------- .nv.callgraph             --------------------------
	.section	.nv.callgraph,"",@"SHT_CUDA_CALLGRAPH"
	.align	4
	.sectionentsize	8
	.align		4
        /*0000*/ 	.word	0x00000000
	.align		4
        /*0004*/ 	.word	0xffffffff
	.align		4
        /*0008*/ 	.word	0x00000000
	.align		4
        /*000c*/ 	.word	0xfffffffe
	.align		4
        /*0010*/ 	.word	0x00000000
	.align		4
        /*0014*/ 	.word	0xfffffffd
	.align		4
        /*0018*/ 	.word	0x00000000
	.align		4
        /*001c*/ 	.word	0xfffffffc


//--------------------- .text._Z15vectorAddKernelPiS_S_ --------------------------
	.section	.text._Z15vectorAddKernelPiS_S_,"ax",@progbits
	.align	128
        .global         _Z15vectorAddKernelPiS_S_
        .type           _Z15vectorAddKernelPiS_S_,@function
        .size           _Z15vectorAddKernelPiS_S_,(.L_x_1 - _Z15vectorAddKernelPiS_S_)
        .other          _Z15vectorAddKernelPiS_S_,@"STO_CUDA_ENTRY STV_DEFAULT"
_Z15vectorAddKernelPiS_S_:
.text._Z15vectorAddKernelPiS_S_:
[----:B------:R-:W-:Y:S01]  /*0000*/  LDC R1, c[0x0][0x37c] ;  /* 0x0000df00ff017b82 */ /* 0x000fe20000000800 */
[----:B------:R-:W0:Y:S07]  /*0010*/  S2R R9, SR_TID.X ;  /* 0x0000000000097919 */ /* 0x000e2e0000002100 */
[----:B------:R-:W0:Y:S01]  /*0020*/  S2UR UR6, SR_CTAID.X ;  /* 0x00000000000679c3 */ /* 0x000e220000002500 */
[----:B------:R-:W1:Y:S07]  /*0030*/  LDCU.64 UR4, c[0x0][0x358] ;  /* 0x00006b00ff0477ac */ /* 0x000e6e0008000a00 */
[----:B------:R-:W0:Y:S08]  /*0040*/  LDC R0, c[0x0][0x360] ;  /* 0x0000d800ff007b82 */ /* 0x000e300000000800 */
[----:B------:R-:W2:Y:S08]  /*0050*/  LDC.64 R2, c[0x0][0x380] ;  /* 0x0000e000ff027b82 */ /* 0x000eb00000000a00 */
[----:B------:R-:W3:Y:S01]  /*0060*/  LDC.64 R4, c[0x0][0x388] ;  /* 0x0000e200ff047b82 */ /* 0x000ee20000000a00 */
[----:B0-----:R-:W-:-:S07]  /*0070*/  IMAD R9, R0, UR6, R9 ;  /* 0x0000000600097c24 */ /* 0x001fce000f8e0209 */
[----:B------:R-:W0:Y:S01]  /*0080*/  LDC.64 R6, c[0x0][0x390] ;  /* 0x0000e400ff067b82 */ /* 0x000e220000000a00 */
[----:B--2---:R-:W-:-:S06]  /*0090*/  IMAD.WIDE R2, R9, 0x4, R2 ;  /* 0x0000000409027825 */ /* 0x004fcc00078e0202 */
[----:B-1----:R-:W2:Y:S01]  /*00a0*/  LDG.E R2, desc[UR4][R2.64] ;  /* 0x0000000402027981 */ /* 0x002ea2000c1e1900 */
[----:B---3--:R-:W-:-:S06]  /*00b0*/  IMAD.WIDE R4, R9, 0x4, R4 ;  /* 0x0000000409047825 */ /* 0x008fcc00078e0204 */
[----:B------:R-:W2:Y:S01]  /*00c0*/  LDG.E R5, desc[UR4][R4.64] ;  /* 0x0000000404057981 */ /* 0x000ea2000c1e1900 */
[----:B0-----:R-:W-:Y:S01]  /*00d0*/  IMAD.WIDE R6, R9, 0x4, R6 ;  /* 0x0000000409067825 */ /* 0x001fe200078e0206 */
[----:B--2---:R-:W-:-:S05]  /*00e0*/  IADD3 R9, PT, PT, R2, R5, RZ ;  /* 0x0000000502097210 */ /* 0x004fca0007ffe0ff */
[----:B------:R-:W-:Y:S01]  /*00f0*/  STG.E desc[UR4][R6.64], R9 ;  /* 0x0000000906007986 */ /* 0x000fe2000c101904 */
[----:B------:R-:W-:Y:S05]  /*0100*/  EXIT ;  /* 0x000000000000794d */ /* 0x000fea0003800000 */
.L_x_0:
[----:B------:R-:W-:-:S00]  /*0110*/  BRA `(.L_x_0) ;  /* 0xfffffffc00fc7947 */ /* 0x000fc0000383ffff */
[----:B------:R-:W-:-:S00]  /*0120*/  NOP ;  /* 0x0000000000007918 */ /* 0x000fc00000000000 */
        /* <DEDUP_REMOVED lines=13> */
.L_x_1:


//--------------------- .nv.shared.reserved.0     --------------------------
	.section	.nv.shared.reserved.0,"aw",@nobits
	.weak		__nv_reservedSMEM_offset_0_alias
	.size		__nv_reservedSMEM_offset_0_alias, 0, 64
	.other		__nv_reservedSMEM_offset_0_alias,@"STO_CUDA_RESERVED_SHARED STV_DEFAULT"
__nv_reservedSMEM_offset_0_alias:
	.zero		0
	.zero		64


//--------------------- .nv.constant0._Z15vectorAddKernelPiS_S_ --------------------------
	.section	.nv.constant0._Z15vectorAddKernelPiS_S_,"a",@progbits
	.sectionflags	@""
	.align	4
.nv.constant0._Z15vectorAddKernelPiS_S_:
	.zero		920


//--------------------- SYMBOLS --------------------------

	.type		.nv.reservedSmem.offset0,@object
	.size		.nv.reservedSmem.offset0,0x4
